//
// Generated by NVIDIA NVVM Compiler
//
// Compiler Build ID: CL-36424714
// Cuda compilation tools, release 13.0, V13.0.88
// Based on NVVM 20.0.0
//

.version 9.0
.target sm_100
.address_size 64

	// .globl	_Z19conv_forward_kernelPKfS0_S0_Pfiiiiiiiiii

.visible .entry _Z19conv_forward_kernelPKfS0_S0_Pfiiiiiiiiii(
	.param .u64 .ptr .align 1 _Z19conv_forward_kernelPKfS0_S0_Pfiiiiiiiiii_param_0,
	.param .u64 .ptr .align 1 _Z19conv_forward_kernelPKfS0_S0_Pfiiiiiiiiii_param_1,
	.param .u64 .ptr .align 1 _Z19conv_forward_kernelPKfS0_S0_Pfiiiiiiiiii_param_2,
	.param .u64 .ptr .align 1 _Z19conv_forward_kernelPKfS0_S0_Pfiiiiiiiiii_param_3,
	.param .u32 _Z19conv_forward_kernelPKfS0_S0_Pfiiiiiiiiii_param_4,
	.param .u32 _Z19conv_forward_kernelPKfS0_S0_Pfiiiiiiiiii_param_5,
	.param .u32 _Z19conv_forward_kernelPKfS0_S0_Pfiiiiiiiiii_param_6,
	.param .u32 _Z19conv_forward_kernelPKfS0_S0_Pfiiiiiiiiii_param_7,
	.param .u32 _Z19conv_forward_kernelPKfS0_S0_Pfiiiiiiiiii_param_8,
	.param .u32 _Z19conv_forward_kernelPKfS0_S0_Pfiiiiiiiiii_param_9,
	.param .u32 _Z19conv_forward_kernelPKfS0_S0_Pfiiiiiiiiii_param_10,
	.param .u32 _Z19conv_forward_kernelPKfS0_S0_Pfiiiiiiiiii_param_11,
	.param .u32 _Z19conv_forward_kernelPKfS0_S0_Pfiiiiiiiiii_param_12,
	.param .u32 _Z19conv_forward_kernelPKfS0_S0_Pfiiiiiiiiii_param_13
)
{
	.reg .pred 	%p<100>;
	.reg .b32 	%r<99>;
	.reg .b32 	%f<100>;
	.reg .b64 	%rd<63>;

	ld.param.u64 	%rd9, [_Z19conv_forward_kernelPKfS0_S0_Pfiiiiiiiiii_param_0];
	ld.param.u64 	%rd10, [_Z19conv_forward_kernelPKfS0_S0_Pfiiiiiiiiii_param_1];
	ld.param.u64 	%rd7, [_Z19conv_forward_kernelPKfS0_S0_Pfiiiiiiiiii_param_2];
	ld.param.u32 	%r45, [_Z19conv_forward_kernelPKfS0_S0_Pfiiiiiiiiii_param_4];
	ld.param.u32 	%r36, [_Z19conv_forward_kernelPKfS0_S0_Pfiiiiiiiiii_param_5];
	ld.param.u32 	%r37, [_Z19conv_forward_kernelPKfS0_S0_Pfiiiiiiiiii_param_6];
	ld.param.u32 	%r38, [_Z19conv_forward_kernelPKfS0_S0_Pfiiiiiiiiii_param_7];
	ld.param.u32 	%r39, [_Z19conv_forward_kernelPKfS0_S0_Pfiiiiiiiiii_param_8];
	ld.param.u32 	%r40, [_Z19conv_forward_kernelPKfS0_S0_Pfiiiiiiiiii_param_9];
	ld.param.u32 	%r41, [_Z19conv_forward_kernelPKfS0_S0_Pfiiiiiiiiii_param_10];
	ld.param.u32 	%r42, [_Z19conv_forward_kernelPKfS0_S0_Pfiiiiiiiiii_param_11];
	ld.param.u32 	%r46, [_Z19conv_forward_kernelPKfS0_S0_Pfiiiiiiiiii_param_12];
	ld.param.u32 	%r44, [_Z19conv_forward_kernelPKfS0_S0_Pfiiiiiiiiii_param_13];
	cvta.to.global.u64 	%rd1, %rd10;
	cvta.to.global.u64 	%rd2, %rd9;
	mov.u32 	%r47, %ctaid.x;
	mov.u32 	%r48, %ntid.x;
	mov.u32 	%r49, %tid.x;
	mad.lo.s32 	%r1, %r47, %r48, %r49;
	mov.u32 	%r50, %ctaid.y;
	mov.u32 	%r51, %ntid.y;
	mov.u32 	%r52, %tid.y;
	mad.lo.s32 	%r53, %r50, %r51, %r52;
	mov.u32 	%r54, %ctaid.z;
	div.u32 	%r4, %r54, %r37;
	mul.lo.s32 	%r55, %r4, %r37;
	sub.s32 	%r3, %r54, %r55;
	setp.ge.s32 	%p2, %r1, %r44;
	setp.ge.s32 	%p3, %r53, %r46;
	or.pred  	%p4, %p2, %p3;
	setp.ge.s32 	%p5, %r3, %r37;
	or.pred  	%p6, %p4, %p5;
	setp.ge.s32 	%p7, %r4, %r45;
	or.pred  	%p8, %p6, %p7;
	@%p8 bra 	$L__BB0_48;
	cvta.to.global.u64 	%rd11, %rd7;
	mul.wide.u32 	%rd12, %r3, 4;
	add.s64 	%rd13, %rd11, %rd12;
	ld.global.f32 	%f78, [%rd13];
	setp.lt.s32 	%p9, %r36, 1;
	@%p9 bra 	$L__BB0_47;
	setp.lt.s32 	%p10, %r40, 1;
	mul.lo.s32 	%r5, %r41, %r53;
	mul.lo.s32 	%r6, %r41, %r1;
	sub.s32 	%r7, %r6, %r42;
	@%p10 bra 	$L__BB0_47;
	and.b32  	%r8, %r40, 7;
	and.b32  	%r9, %r40, 2147483640;
	and.b32  	%r10, %r40, 1;
	neg.s32 	%r11, %r9;
	add.s32 	%r12, %r7, 3;
	sub.s32 	%r13, %r5, %r42;
	mov.b32 	%r91, 0;
	cvt.s64.s32 	%rd45, %r7;
$L__BB0_4:
	mad.lo.s32 	%r59, %r4, %r36, %r91;
	mul.lo.s32 	%r15, %r59, %r38;
	mad.lo.s32 	%r60, %r3, %r36, %r91;
	mul.lo.s32 	%r16, %r60, %r40;
	mov.b32 	%r92, 0;
$L__BB0_5:
	setp.lt.u32 	%p11, %r40, 8;
	add.s32 	%r62, %r92, %r13;
	setp.gt.s32 	%p12, %r62, -1;
	setp.lt.s32 	%p13, %r62, %r38;
	and.pred  	%p1, %p12, %p13;
	add.s32 	%r63, %r62, %r15;
	mul.lo.s32 	%r18, %r63, %r39;
	add.s32 	%r64, %r92, %r16;
	mul.lo.s32 	%r19, %r64, %r40;
	mov.b32 	%r97, 0;
	@%p11 bra 	$L__BB0_24;
	mov.b32 	%r95, 0;
	cvt.s64.s32 	%rd20, %r18;
	cvt.s64.s32 	%rd24, %r19;
	mov.u32 	%r93, %r12;
	mov.u32 	%r94, %r11;
$L__BB0_7:
	.pragma "nounroll";
	add.s32 	%r66, %r93, -3;
	setp.gt.s32 	%p14, %r66, -1;
	setp.lt.s32 	%p15, %r66, %r39;
	and.pred  	%p16, %p14, %p15;
	and.pred  	%p17, %p1, %p16;
	not.pred 	%p18, %p17;
	@%p18 bra 	$L__BB0_9;
	add.s32 	%r67, %r95, %r7;
	add.s32 	%r68, %r67, %r18;
	add.s32 	%r69, %r95, %r19;
	mul.wide.s32 	%rd14, %r68, 4;
	add.s64 	%rd15, %rd2, %rd14;
	ld.global.f32 	%f43, [%rd15];
	mul.wide.s32 	%rd16, %r69, 4;
	add.s64 	%rd17, %rd1, %rd16;
	ld.global.f32 	%f44, [%rd17];
	fma.rn.f32 	%f78, %f43, %f44, %f78;
$L__BB0_9:
	add.s32 	%r70, %r93, -2;
	setp.gt.s32 	%p19, %r70, -1;
	setp.lt.s32 	%p20, %r70, %r39;
	and.pred  	%p21, %p19, %p20;
	and.pred  	%p22, %p1, %p21;
	cvt.s64.s32 	%rd19, %r95;
	add.s64 	%rd21, %rd19, %rd45;
	add.s64 	%rd22, %rd21, %rd20;
	shl.b64 	%rd23, %rd22, 2;
	add.s64 	%rd3, %rd2, %rd23;
	add.s64 	%rd25, %rd19, %rd24;
	shl.b64 	%rd26, %rd25, 2;
	add.s64 	%rd4, %rd1, %rd26;
	not.pred 	%p23, %p22;
	@%p23 bra 	$L__BB0_11;
	ld.global.f32 	%f45, [%rd3+4];
	ld.global.f32 	%f46, [%rd4+4];
	fma.rn.f32 	%f78, %f45, %f46, %f78;
$L__BB0_11:
	add.s32 	%r71, %r93, -1;
	setp.gt.s32 	%p24, %r71, -1;
	setp.lt.s32 	%p25, %r71, %r39;
	and.pred  	%p26, %p24, %p25;
	and.pred  	%p27, %p1, %p26;
	not.pred 	%p28, %p27;
	@%p28 bra 	$L__BB0_13;
	ld.global.f32 	%f47, [%rd3+8];
	ld.global.f32 	%f48, [%rd4+8];
	fma.rn.f32 	%f78, %f47, %f48, %f78;
$L__BB0_13:
	setp.gt.s32 	%p29, %r93, -1;
	setp.lt.s32 	%p30, %r93, %r39;
	and.pred  	%p31, %p29, %p30;
	and.pred  	%p32, %p1, %p31;
	not.pred 	%p33, %p32;
	@%p33 bra 	$L__BB0_15;
	ld.global.f32 	%f49, [%rd3+12];
	ld.global.f32 	%f50, [%rd4+12];
	fma.rn.f32 	%f78, %f49, %f50, %f78;
$L__BB0_15:
	add.s32 	%r72, %r93, 1;
	setp.gt.s32 	%p34, %r72, -1;
	setp.lt.s32 	%p35, %r72, %r39;
	and.pred  	%p36, %p34, %p35;
	and.pred  	%p37, %p1, %p36;
	not.pred 	%p38, %p37;
	@%p38 bra 	$L__BB0_17;
	ld.global.f32 	%f51, [%rd3+16];
	ld.global.f32 	%f52, [%rd4+16];
	fma.rn.f32 	%f78, %f51, %f52, %f78;
$L__BB0_17:
	add.s32 	%r73, %r93, 2;
	setp.gt.s32 	%p39, %r73, -1;
	setp.lt.s32 	%p40, %r73, %r39;
	and.pred  	%p41, %p39, %p40;
	and.pred  	%p42, %p1, %p41;
	not.pred 	%p43, %p42;
	@%p43 bra 	$L__BB0_19;
	ld.global.f32 	%f53, [%rd3+20];
	ld.global.f32 	%f54, [%rd4+20];
	fma.rn.f32 	%f78, %f53, %f54, %f78;
$L__BB0_19:
	add.s32 	%r74, %r93, 3;
	setp.gt.s32 	%p44, %r74, -1;
	setp.lt.s32 	%p45, %r74, %r39;
	and.pred  	%p46, %p44, %p45;
	and.pred  	%p47, %p1, %p46;
	not.pred 	%p48, %p47;
	@%p48 bra 	$L__BB0_21;
	ld.global.f32 	%f55, [%rd3+24];
	ld.global.f32 	%f56, [%rd4+24];
	fma.rn.f32 	%f78, %f55, %f56, %f78;
$L__BB0_21:
	add.s32 	%r75, %r93, 4;
	setp.gt.s32 	%p49, %r75, -1;
	setp.lt.s32 	%p50, %r75, %r39;
	and.pred  	%p51, %p49, %p50;
	and.pred  	%p52, %p1, %p51;
	not.pred 	%p53, %p52;
	@%p53 bra 	$L__BB0_23;
	ld.global.f32 	%f57, [%rd3+28];
	ld.global.f32 	%f58, [%rd4+28];
	fma.rn.f32 	%f78, %f57, %f58, %f78;
$L__BB0_23:
	add.s32 	%r95, %r95, 8;
	add.s32 	%r94, %r94, 8;
	add.s32 	%r93, %r93, 8;
	setp.ne.s32 	%p54, %r94, 0;
	mov.u32 	%r97, %r9;
	@%p54 bra 	$L__BB0_7;
$L__BB0_24:
	setp.eq.s32 	%p55, %r8, 0;
	@%p55 bra 	$L__BB0_45;
	add.s32 	%r76, %r8, -1;
	setp.lt.u32 	%p56, %r76, 3;
	@%p56 bra 	$L__BB0_35;
	add.s32 	%r27, %r97, %r7;
	setp.gt.s32 	%p57, %r27, -1;
	setp.lt.s32 	%p58, %r27, %r39;
	and.pred  	%p59, %p57, %p58;
	and.pred  	%p61, %p1, %p59;
	not.pred 	%p62, %p61;
	@%p62 bra 	$L__BB0_28;
	add.s32 	%r77, %r27, %r18;
	add.s32 	%r78, %r97, %r19;
	mul.wide.s32 	%rd27, %r77, 4;
	add.s64 	%rd28, %rd2, %rd27;
	ld.global.f32 	%f60, [%rd28];
	mul.wide.s32 	%rd29, %r78, 4;
	add.s64 	%rd30, %rd1, %rd29;
	ld.global.f32 	%f61, [%rd30];
	fma.rn.f32 	%f78, %f60, %f61, %f78;
$L__BB0_28:
	add.s32 	%r79, %r27, 1;
	setp.gt.s32 	%p63, %r79, -1;
	setp.lt.s32 	%p64, %r79, %r39;
	and.pred  	%p65, %p63, %p64;
	and.pred  	%p66, %p1, %p65;
	cvt.u64.u32 	%rd32, %r97;
	cvt.s64.s32 	%rd33, %r18;
	add.s64 	%rd34, %rd32, %rd45;
	add.s64 	%rd35, %rd34, %rd33;
	shl.b64 	%rd36, %rd35, 2;
	add.s64 	%rd5, %rd2, %rd36;
	cvt.s64.s32 	%rd37, %r19;
	add.s64 	%rd38, %rd32, %rd37;
	shl.b64 	%rd39, %rd38, 2;
	add.s64 	%rd6, %rd1, %rd39;
	not.pred 	%p67, %p66;
	@%p67 bra 	$L__BB0_30;
	ld.global.f32 	%f62, [%rd5+4];
	ld.global.f32 	%f63, [%rd6+4];
	fma.rn.f32 	%f78, %f62, %f63, %f78;
$L__BB0_30:
	add.s32 	%r80, %r27, 2;
	setp.gt.s32 	%p68, %r80, -1;
	setp.lt.s32 	%p69, %r80, %r39;
	and.pred  	%p70, %p68, %p69;
	and.pred  	%p71, %p1, %p70;
	not.pred 	%p72, %p71;
	@%p72 bra 	$L__BB0_32;
	ld.global.f32 	%f64, [%rd5+8];
	ld.global.f32 	%f65, [%rd6+8];
	fma.rn.f32 	%f78, %f64, %f65, %f78;
$L__BB0_32:
	add.s32 	%r81, %r27, 3;
	setp.gt.s32 	%p73, %r81, -1;
	setp.lt.s32 	%p74, %r81, %r39;
	and.pred  	%p75, %p73, %p74;
	and.pred  	%p76, %p1, %p75;
	not.pred 	%p77, %p76;
	@%p77 bra 	$L__BB0_34;
	ld.global.f32 	%f66, [%rd5+12];
	ld.global.f32 	%f67, [%rd6+12];
	fma.rn.f32 	%f78, %f66, %f67, %f78;
$L__BB0_34:
	add.s32 	%r97, %r97, 4;
$L__BB0_35:
	and.b32  	%r82, %r40, 3;
	setp.eq.s32 	%p78, %r82, 0;
	@%p78 bra 	$L__BB0_45;
	setp.eq.s32 	%p79, %r82, 1;
	@%p79 bra 	$L__BB0_42;
	add.s32 	%r30, %r97, %r7;
	setp.gt.s32 	%p80, %r30, -1;
	setp.lt.s32 	%p81, %r30, %r39;
	and.pred  	%p82, %p80, %p81;
	and.pred  	%p84, %p1, %p82;
	not.pred 	%p85, %p84;
	@%p85 bra 	$L__BB0_39;
	add.s32 	%r83, %r30, %r18;
	add.s32 	%r84, %r97, %r19;
	mul.wide.s32 	%rd40, %r83, 4;
	add.s64 	%rd41, %rd2, %rd40;
	ld.global.f32 	%f69, [%rd41];
	mul.wide.s32 	%rd42, %r84, 4;
	add.s64 	%rd43, %rd1, %rd42;
	ld.global.f32 	%f70, [%rd43];
	fma.rn.f32 	%f78, %f69, %f70, %f78;
$L__BB0_39:
	add.s32 	%r85, %r30, 1;
	setp.gt.s32 	%p86, %r85, -1;
	setp.lt.s32 	%p87, %r85, %r39;
	and.pred  	%p88, %p86, %p87;
	and.pred  	%p89, %p1, %p88;
	not.pred 	%p90, %p89;
	@%p90 bra 	$L__BB0_41;
	cvt.s64.s32 	%rd44, %r18;
	cvt.s64.s32 	%rd46, %r97;
	add.s64 	%rd47, %rd46, %rd45;
	add.s64 	%rd48, %rd47, %rd44;
	shl.b64 	%rd49, %rd48, 2;
	add.s64 	%rd50, %rd2, %rd49;
	ld.global.f32 	%f71, [%rd50+4];
	cvt.s64.s32 	%rd51, %r19;
	add.s64 	%rd52, %rd46, %rd51;
	shl.b64 	%rd53, %rd52, 2;
	add.s64 	%rd54, %rd1, %rd53;
	ld.global.f32 	%f72, [%rd54+4];
	fma.rn.f32 	%f78, %f71, %f72, %f78;
$L__BB0_41:
	add.s32 	%r97, %r97, 2;
$L__BB0_42:
	setp.eq.s32 	%p91, %r10, 0;
	@%p91 bra 	$L__BB0_45;
	add.s32 	%r33, %r97, %r7;
	setp.gt.s32 	%p92, %r33, -1;
	setp.lt.s32 	%p93, %r33, %r39;
	and.pred  	%p94, %p92, %p93;
	and.pred  	%p96, %p1, %p94;
	not.pred 	%p97, %p96;
	@%p97 bra 	$L__BB0_45;
	add.s32 	%r86, %r33, %r18;
	add.s32 	%r87, %r97, %r19;
	mul.wide.s32 	%rd55, %r86, 4;
	add.s64 	%rd56, %rd2, %rd55;
	ld.global.f32 	%f73, [%rd56];
	mul.wide.s32 	%rd57, %r87, 4;
	add.s64 	%rd58, %rd1, %rd57;
	ld.global.f32 	%f74, [%rd58];
	fma.rn.f32 	%f78, %f73, %f74, %f78;
$L__BB0_45:
	add.s32 	%r92, %r92, 1;
	setp.ne.s32 	%p98, %r92, %r40;
	@%p98 bra 	$L__BB0_5;
	add.s32 	%r91, %r91, 1;
	setp.ne.s32 	%p99, %r91, %r36;
	@%p99 bra 	$L__BB0_4;
$L__BB0_47:
	ld.param.u64 	%rd62, [_Z19conv_forward_kernelPKfS0_S0_Pfiiiiiiiiii_param_3];
	mad.lo.s32 	%r88, %r4, %r37, %r3;
	mad.lo.s32 	%r89, %r88, %r46, %r53;
	mad.lo.s32 	%r90, %r89, %r44, %r1;
	cvta.to.global.u64 	%rd59, %rd62;
	mul.wide.s32 	%rd60, %r90, 4;
	add.s64 	%rd61, %rd59, %rd60;
	st.global.f32 	[%rd61], %f78;
$L__BB0_48:
	ret;

}


// ===== COMPILED SASS (sm_100) =====

	.target	sm_100

	.elftype	@"ET_EXEC"


//--------------------- .note.nv.tkinfo           --------------------------
	.section	.note.nv.tkinfo,"",@"SHT_NOTE"
	.sectionflags	@"SHF_NOTE_NV_TKINFO"
	.tkinfo
        /*0018*/ 	.word	0x00000002
        /*0030*/ 	.string	""
        /*0030*/ 	.string	"ptxas"
        /*0030*/ 	.string	"Cuda compilation tools, release 13.0, V13.0.88"
        /*0030*/ 	.string	"Build cuda_13.0.r13.0/compiler.36424714_0"
        /*0030*/ 	.string	"-arch sm_100 -m 64 "



//--------------------- .note.nv.cuinfo           --------------------------
	.section	.note.nv.cuinfo,"",@"SHT_NOTE"
	.sectionflags	@"SHF_NOTE_NV_CUINFO"
        /*0018*/ 	.short	0x0002
        /*001a*/ 	.short	0x0064
        /*001c*/ 	.short	0x0082
	.zero		2


//--------------------- .nv.info                  --------------------------
	.section	.nv.info,"",@"SHT_CUDA_INFO"
	.align	4


	//----- nvinfo : EIATTR_REGCOUNT
	.align		4
        /*0000*/ 	.byte	0x04, 0x2f
        /*0002*/ 	.short	(.L_1 - .L_0)
	.align		4
.L_0:
        /*0004*/ 	.word	index@(_Z19conv_forward_kernelPKfS0_S0_Pfiiiiiiiiii)
        /*0008*/ 	.word	0x00000020


	//----- nvinfo : EIATTR_FRAME_SIZE
	.align		4
.L_1:
        /*000c*/ 	.byte	0x04, 0x11
        /*000e*/ 	.short	(.L_3 - .L_2)
	.align		4
.L_2:
        /*0010*/ 	.word	index@(_Z19conv_forward_kernelPKfS0_S0_Pfiiiiiiiiii)
        /*0014*/ 	.word	0x00000000


	//----- nvinfo : EIATTR_MIN_STACK_SIZE
	.align		4
.L_3:
        /*0018*/ 	.byte	0x04, 0x12
        /*001a*/ 	.short	(.L_5 - .L_4)
	.align		4
.L_4:
        /*001c*/ 	.word	index@(_Z19conv_forward_kernelPKfS0_S0_Pfiiiiiiiiii)
        /*0020*/ 	.word	0x00000000
.L_5:


//--------------------- .nv.compat                --------------------------
	.section	.nv.compat,"",@"SHT_CUDA_COMPAT_INFO"
	.align	4
        /*0000*/ 	.byte	0x02, 0x09, 0x00, 0x00, 0x02, 0x02, 0x01, 0x00, 0x02, 0x05, 0x05, 0x00, 0x03, 0x07, 0x01, 0x01
        /*0010*/ 	.byte	0x02, 0x03, 0x00, 0x00, 0x02, 0x06, 0x01, 0x00, 0x04, 0x0b, 0x08, 0x00, 0x09, 0x00, 0x00, 0x00
        /*0020*/ 	.byte	0x00, 0x00, 0x00, 0x00


//--------------------- .nv.info._Z19conv_forward_kernelPKfS0_S0_Pfiiiiiiiiii --------------------------
	.section	.nv.info._Z19conv_forward_kernelPKfS0_S0_Pfiiiiiiiiii,"",@"SHT_CUDA_INFO"
	.sectionflags	@""
	.align	4


	//----- nvinfo : EIATTR_CUDA_API_VERSION
	.align		4
        /*0000*/ 	.byte	0x04, 0x37
        /*0002*/ 	.short	(.L_7 - .L_6)
.L_6:
        /*0004*/ 	.word	0x00000082


	//----- nvinfo : EIATTR_KPARAM_INFO
	.align		4
.L_7:
        /*0008*/ 	.byte	0x04, 0x17
        /*000a*/ 	.short	(.L_9 - .L_8)
.L_8:
        /*000c*/ 	.word	0x00000000
        /*0010*/ 	.short	0x000d
        /*0012*/ 	.short	0x0044
        /*0014*/ 	.byte	0x00, 0xf0, 0x11, 0x00


	//----- nvinfo : EIATTR_KPARAM_INFO
	.align		4
.L_9:
        /*0018*/ 	.byte	0x04, 0x17
        /*001a*/ 	.short	(.L_11 - .L_10)
.L_10:
        /*001c*/ 	.word	0x00000000
        /*0020*/ 	.short	0x000c
        /*0022*/ 	.short	0x0040
        /*0024*/ 	.byte	0x00, 0xf0, 0x11, 0x00


	//----- nvinfo : EIATTR_KPARAM_INFO
	.align		4
.L_11:
        /*0028*/ 	.byte	0x04, 0x17
        /*002a*/ 	.short	(.L_13 - .L_12)
.L_12:
        /*002c*/ 	.word	0x00000000
        /*0030*/ 	.short	0x000b
        /*0032*/ 	.short	0x003c
        /*0034*/ 	.byte	0x00, 0xf0, 0x11, 0x00


	//----- nvinfo : EIATTR_KPARAM_INFO
	.align		4
.L_13:
        /*0038*/ 	.byte	0x04, 0x17
        /*003a*/ 	.short	(.L_15 - .L_14)
.L_14:
        /*003c*/ 	.word	0x00000000
        /*0040*/ 	.short	0x000a
        /*0042*/ 	.short	0x0038
        /*0044*/ 	.byte	0x00, 0xf0, 0x11, 0x00


	//----- nvinfo : EIATTR_KPARAM_INFO
	.align		4
.L_15:
        /*0048*/ 	.byte	0x04, 0x17
        /*004a*/ 	.short	(.L_17 - .L_16)
.L_16:
        /*004c*/ 	.word	0x00000000
        /*0050*/ 	.short	0x0009
        /*0052*/ 	.short	0x0034
        /*0054*/ 	.byte	0x00, 0xf0, 0x11, 0x00


	//----- nvinfo : EIATTR_KPARAM_INFO
	.align		4
.L_17:
        /*0058*/ 	.byte	0x04, 0x17
        /*005a*/ 	.short	(.L_19 - .L_18)
.L_18:
        /*005c*/ 	.word	0x00000000
        /*0060*/ 	.short	0x0008
        /*0062*/ 	.short	0x0030
        /*0064*/ 	.byte	0x00, 0xf0, 0x11, 0x00


	//----- nvinfo : EIATTR_KPARAM_INFO
	.align		4
.L_19:
        /*0068*/ 	.byte	0x04, 0x17
        /*006a*/ 	.short	(.L_21 - .L_20)
.L_20:
        /*006c*/ 	.word	0x00000000
        /*0070*/ 	.short	0x0007
        /*0072*/ 	.short	0x002c
        /*0074*/ 	.byte	0x00, 0xf0, 0x11, 0x00


	//----- nvinfo : EIATTR_KPARAM_INFO
	.align		4
.L_21:
        /*0078*/ 	.byte	0x04, 0x17
        /*007a*/ 	.short	(.L_23 - .L_22)
.L_22:
        /*007c*/ 	.word	0x00000000
        /*0080*/ 	.short	0x0006
        /*0082*/ 	.short	0x0028
        /*0084*/ 	.byte	0x00, 0xf0, 0x11, 0x00


	//----- nvinfo : EIATTR_KPARAM_INFO
	.align		4
.L_23:
        /*0088*/ 	.byte	0x04, 0x17
        /*008a*/ 	.short	(.L_25 - .L_24)
.L_24:
        /*008c*/ 	.word	0x00000000
        /*0090*/ 	.short	0x0005
        /*0092*/ 	.short	0x0024
        /*0094*/ 	.byte	0x00, 0xf0, 0x11, 0x00


	//----- nvinfo : EIATTR_KPARAM_INFO
	.align		4
.L_25:
        /*0098*/ 	.byte	0x04, 0x17
        /*009a*/ 	.short	(.L_27 - .L_26)
.L_26:
        /*009c*/ 	.word	0x00000000
        /*00a0*/ 	.short	0x0004
        /*00a2*/ 	.short	0x0020
        /*00a4*/ 	.byte	0x00, 0xf0, 0x11, 0x00


	//----- nvinfo : EIATTR_KPARAM_INFO
	.align		4
.L_27:
        /*00a8*/ 	.byte	0x04, 0x17
        /*00aa*/ 	.short	(.L_29 - .L_28)
.L_28:
        /*00ac*/ 	.word	0x00000000
        /*00b0*/ 	.short	0x0003
        /*00b2*/ 	.short	0x0018
        /*00b4*/ 	.byte	0x00, 0xf5, 0x21, 0x00


	//----- nvinfo : EIATTR_KPARAM_INFO
	.align		4
.L_29:
        /*00b8*/ 	.byte	0x04, 0x17
        /*00ba*/ 	.short	(.L_31 - .L_30)
.L_30:
        /*00bc*/ 	.word	0x00000000
        /*00c0*/ 	.short	0x0002
        /*00c2*/ 	.short	0x0010
        /*00c4*/ 	.byte	0x00, 0xf5, 0x21, 0x00


	//----- nvinfo : EIATTR_KPARAM_INFO
	.align		4
.L_31:
        /*00c8*/ 	.byte	0x04, 0x17
        /*00ca*/ 	.short	(.L_33 - .L_32)
.L_32:
        /*00cc*/ 	.word	0x00000000
        /*00d0*/ 	.short	0x0001
        /*00d2*/ 	.short	0x0008
        /*00d4*/ 	.byte	0x00, 0xf5, 0x21, 0x00


	//----- nvinfo : EIATTR_KPARAM_INFO
	.align		4
.L_33:
        /*00d8*/ 	.byte	0x04, 0x17
        /*00da*/ 	.short	(.L_35 - .L_34)
.L_34:
        /*00dc*/ 	.word	0x00000000
        /*00e0*/ 	.short	0x0000
        /*00e2*/ 	.short	0x0000
        /*00e4*/ 	.byte	0x00, 0xf5, 0x21, 0x00


	//----- nvinfo : EIATTR_SPARSE_MMA_MASK
	.align		4
.L_35:
        /*00e8*/ 	.byte	0x03, 0x50
        /*00ea*/ 	.short	0x0000


	//----- nvinfo : EIATTR_MAXREG_COUNT
	.align		4
        /*00ec*/ 	.byte	0x03, 0x1b
        /*00ee*/ 	.short	0x00ff


	//----- nvinfo : EIATTR_MERCURY_ISA_VERSION
	.align		4
        /*00f0*/ 	.byte	0x03, 0x5f
        /*00f2*/ 	.short	0x0101


	//----- nvinfo : EIATTR_VRC_CTA_INIT_COUNT
	.align		4
        /*00f4*/ 	.byte	0x02, 0x4a
	.zero		1
	.zero		1


	//----- nvinfo : EIATTR_EXIT_INSTR_OFFSETS
	.align		4
        /*00f8*/ 	.byte	0x04, 0x1c
        /*00fa*/ 	.short	(.L_37 - .L_36)


	//   ....[0]....
.L_36:
        /*00fc*/ 	.word	0x00000250


	//   ....[1]....
        /*0100*/ 	.word	0x00001150


	//----- nvinfo : EIATTR_CRS_STACK_SIZE
	.align		4
.L_37:
        /*0104*/ 	.byte	0x04, 0x1e
        /*0106*/ 	.short	(.L_39 - .L_38)
.L_38:
        /*0108*/ 	.word	0x00000000


	//----- nvinfo : EIATTR_CBANK_PARAM_SIZE
	.align		4
.L_39:
        /*010c*/ 	.byte	0x03, 0x19
        /*010e*/ 	.short	0x0048


	//----- nvinfo : EIATTR_PARAM_CBANK
	.align		4
        /*0110*/ 	.byte	0x04, 0x0a
        /*0112*/ 	.short	(.L_41 - .L_40)
	.align		4
.L_40:
        /*0114*/ 	.word	index@(.nv.constant0._Z19conv_forward_kernelPKfS0_S0_Pfiiiiiiiiii)
        /*0118*/ 	.short	0x0380
        /*011a*/ 	.short	0x0048


	//----- nvinfo : EIATTR_SW_WAR
	.align		4
.L_41:
        /*011c*/ 	.byte	0x04, 0x36
        /*011e*/ 	.short	(.L_43 - .L_42)
.L_42:
        /*0120*/ 	.word	0x00000008
.L_43:


//--------------------- .nv.callgraph             --------------------------
	.section	.nv.callgraph,"",@"SHT_CUDA_CALLGRAPH"
	.align	4
	.sectionentsize	8
	.align		4
        /*0000*/ 	.word	0x00000000
	.align		4
        /*0004*/ 	.word	0xffffffff
	.align		4
        /*0008*/ 	.word	0x00000000
	.align		4
        /*000c*/ 	.word	0xfffffffe
	.align		4
        /*0010*/ 	.word	0x00000000
	.align		4
        /*0014*/ 	.word	0xfffffffd
	.align		4
        /*0018*/ 	.word	0x00000000
	.align		4
        /*001c*/ 	.word	0xfffffffc


//--------------------- .text._Z19conv_forward_kernelPKfS0_S0_Pfiiiiiiiiii --------------------------
	.section	.text._Z19conv_forward_kernelPKfS0_S0_Pfiiiiiiiiii,"ax",@progbits
	.align	128
        .global         _Z19conv_forward_kernelPKfS0_S0_Pfiiiiiiiiii
        .type           _Z19conv_forward_kernelPKfS0_S0_Pfiiiiiiiiii,@function
        .size           _Z19conv_forward_kernelPKfS0_S0_Pfiiiiiiiiii,(.L_x_10 - _Z19conv_forward_kernelPKfS0_S0_Pfiiiiiiiiii)
        .other          _Z19conv_forward_kernelPKfS0_S0_Pfiiiiiiiiii,@"STO_CUDA_ENTRY STV_DEFAULT"
_Z19conv_forward_kernelPKfS0_S0_Pfiiiiiiiiii:
.text._Z19conv_forward_kernelPKfS0_S0_Pfiiiiiiiiii:
[----:B------:R-:W-:Y:S08]  /*0000*/  LDC R1, c[0x0][0x37c] ;  /* 0x0000df00ff017b82 */ /* 0x000ff00000000800 */
[----:B------:R-:W0:Y:S01]  /*0010*/  LDC R5, c[0x0][0x3a8] ;  /* 0x0000ea00ff057b82 */ /* 0x000e220000000800 */
[----:B------:R-:W1:Y:S01]  /*0020*/  LDCU.64 UR8, c[0x0][0x3c0] ;  /* 0x00007800ff0877ac */ /* 0x000e620008000a00 */
[----:B------:R-:W2:Y:S06]  /*0030*/  LDCU UR7, c[0x0][0x3a0] ;  /* 0x00007400ff0777ac */ /* 0x000eac0008000800 */
[----:B------:R-:W3:Y:S08]  /*0040*/  S2UR UR6, SR_CTAID.Z ;  /* 0x00000000000679c3 */ /* 0x000ef00000002700 */
[----:B------:R-:W4:Y:S01]  /*0050*/  LDC R9, c[0x0][0x360] ;  /* 0x0000d800ff097b82 */ /* 0x000f220000000800 */
[----:B0-----:R-:W0:Y:S07]  /*0060*/  I2F.U32.RP R0, R5 ;  /* 0x0000000500007306 */ /* 0x001e2e0000209000 */
[----:B------:R-:W-:Y:S01]  /*0070*/  S2UR UR5, SR_CTAID.Y ;  /* 0x00000000000579c3 */ /* 0x000fe20000002600 */
[----:B------:R-:W-:-:S07]  /*0080*/  ISETP.NE.U32.AND P2, PT, R5, RZ, PT ;  /* 0x000000ff0500720c */ /* 0x000fce0003f45070 */
[----:B------:R-:W5:Y:S01]  /*0090*/  LDC R18, c[0x0][0x364] ;  /* 0x0000d900ff127b82 */ /* 0x000f620000000800 */
[----:B0-----:R-:W0:Y:S07]  /*00a0*/  MUFU.RCP R0, R0 ;  /* 0x0000000000007308 */ /* 0x001e2e0000001000 */
[----:B------:R-:W4:Y:S01]  /*00b0*/  S2UR UR4, SR_CTAID.X ;  /* 0x00000000000479c3 */ /* 0x000f220000002500 */
[----:B0-----:R-:W-:-:S04]  /*00c0*/  VIADD R2, R0, 0xffffffe ;  /* 0x0ffffffe00027836 */ /* 0x001fc80000000000 */
[----:B------:R0:W1:Y:S02]  /*00d0*/  F2I.FTZ.U32.TRUNC.NTZ R3, R2 ;  /* 0x0000000200037305 */ /* 0x000064000021f000 */
[----:B0-----:R-:W-:Y:S02]  /*00e0*/  IMAD.MOV.U32 R2, RZ, RZ, RZ ;  /* 0x000000ffff027224 */ /* 0x001fe400078e00ff */
[----:B-1----:R-:W-:-:S04]  /*00f0*/  IMAD.MOV R4, RZ, RZ, -R3 ;  /* 0x000000ffff047224 */ /* 0x002fc800078e0a03 */
[----:B------:R-:W-:-:S04]  /*0100*/  IMAD R7, R4, R5, RZ ;  /* 0x0000000504077224 */ /* 0x000fc800078e02ff */
[----:B------:R-:W-:Y:S02]  /*0110*/  IMAD.HI.U32 R3, R3, R7, R2 ;  /* 0x0000000703037227 */ /* 0x000fe400078e0002 */
[----:B------:R-:W4:Y:S04]  /*0120*/  S2R R2, SR_TID.X ;  /* 0x0000000000027919 */ /* 0x000f280000002100 */
[----:B---3--:R-:W-:Y:S02]  /*0130*/  IMAD.HI.U32 R19, R3, UR6, RZ ;  /* 0x0000000603137c27 */ /* 0x008fe4000f8e00ff */
[----:B------:R-:W5:Y:S02]  /*0140*/  S2R R3, SR_TID.Y ;  /* 0x0000000000037919 */ /* 0x000f640000002200 */
[----:B------:R-:W-:-:S04]  /*0150*/  IMAD.MOV R4, RZ, RZ, -R19 ;  /* 0x000000ffff047224 */ /* 0x000fc800078e0a13 */
[----:B------:R-:W-:-:S05]  /*0160*/  IMAD R0, R5, R4, UR6 ;  /* 0x0000000605007e24 */ /* 0x000fca000f8e0204 */
[----:B------:R-:W-:-:S13]  /*0170*/  ISETP.GE.U32.AND P0, PT, R0, R5, PT ;  /* 0x000000050000720c */ /* 0x000fda0003f06070 */
[----:B------:R-:W-:Y:S02]  /*0180*/  @P0 IMAD.IADD R0, R0, 0x1, -R5 ;  /* 0x0000000100000824 */ /* 0x000fe400078e0a05 */
[----:B------:R-:W-:Y:S02]  /*0190*/  @P0 VIADD R19, R19, 0x1 ;  /* 0x0000000113130836 */ /* 0x000fe40000000000 */
[----:B----4-:R-:W-:Y:S01]  /*01a0*/  IMAD R9, R9, UR4, R2 ;  /* 0x0000000409097c24 */ /* 0x010fe2000f8e0202 */
[----:B------:R-:W-:Y:S01]  /*01b0*/  ISETP.GE.U32.AND P1, PT, R0, R5, PT ;  /* 0x000000050000720c */ /* 0x000fe20003f26070 */
[----:B-----5:R-:W-:-:S05]  /*01c0*/  IMAD R18, R18, UR5, R3 ;  /* 0x0000000512127c24 */ /* 0x020fca000f8e0203 */
[----:B------:R-:W-:-:S04]  /*01d0*/  ISETP.GE.AND P0, PT, R18, UR8, PT ;  /* 0x0000000812007c0c */ /* 0x000fc8000bf06270 */
[----:B------:R-:W-:-:S03]  /*01e0*/  ISETP.GE.OR P0, PT, R9, UR9, P0 ;  /* 0x0000000909007c0c */ /* 0x000fc60008706670 */
[----:B------:R-:W-:Y:S01]  /*01f0*/  @P1 VIADD R19, R19, 0x1 ;  /* 0x0000000113131836 */ /* 0x000fe20000000000 */
[----:B------:R-:W-:-:S05]  /*0200*/  @!P2 LOP3.LUT R19, RZ, R5, RZ, 0x33, !PT ;  /* 0x00000005ff13a212 */ /* 0x000fca00078e33ff */
[----:B------:R-:W-:-:S04]  /*0210*/  IMAD.MOV R8, RZ, RZ, -R19 ;  /* 0x000000ffff087224 */ /* 0x000fc800078e0a13 */
[----:B------:R-:W-:-:S05]  /*0220*/  IMAD R8, R5, R8, UR6 ;  /* 0x0000000605087e24 */ /* 0x000fca000f8e0208 */
[----:B------:R-:W-:-:S04]  /*0230*/  ISETP.GE.OR P0, PT, R8, R5, P0 ;  /* 0x000000050800720c */ /* 0x000fc80000706670 */
[----:B--2---:R-:W-:-:S13]  /*0240*/  ISETP.GE.OR P0, PT, R19, UR7, P0 ;  /* 0x0000000713007c0c */ /* 0x004fda0008706670 */
[----:B------:R-:W-:Y:S05]  /*0250*/  @P0 EXIT ;  /* 0x000000000000094d */ /* 0x000fea0003800000 */
[----:B------:R-:W0:Y:S01]  /*0260*/  LDC.64 R2, c[0x0][0x390] ;  /* 0x0000e400ff027b82 */ /* 0x000e220000000a00 */
[----:B------:R-:W1:Y:S01]  /*0270*/  LDCU.64 UR12, c[0x0][0x358] ;  /* 0x00006b00ff0c77ac */ /* 0x000e620008000a00 */
[----:B------:R-:W2:Y:S01]  /*0280*/  LDCU UR4, c[0x0][0x3a4] ;  /* 0x00007480ff0477ac */ /* 0x000ea20008000800 */
[----:B0-----:R-:W-:-:S05]  /*0290*/  IMAD.WIDE.U32 R2, R8, 0x4, R2 ;  /* 0x0000000408027825 */ /* 0x001fca00078e0002 */
[----:B-1----:R0:W5:Y:S01]  /*02a0*/  LDG.E R7, desc[UR12][R2.64] ;  /* 0x0000000c02077981 */ /* 0x002162000c1e1900 */
[----:B--2---:R-:W-:-:S09]  /*02b0*/  UISETP.GE.AND UP0, UPT, UR4, 0x1, UPT ;  /* 0x000000010400788c */ /* 0x004fd2000bf06270 */
[----:B0-----:R-:W-:Y:S05]  /*02c0*/  BRA.U !UP0, `(.L_x_0) ;  /* 0x0000000d08807547 */ /* 0x001fea000b800000 */
[----:B------:R-:W0:Y:S02]  /*02d0*/  LDCU UR7, c[0x0][0x3b4] ;  /* 0x00007680ff0777ac */ /* 0x000e240008000800 */
[----:B0-----:R-:W-:-:S09]  /*02e0*/  UISETP.GE.AND UP0, UPT, UR7, 0x1, UPT ;  /* 0x000000010700788c */ /* 0x001fd2000bf06270 */
[----:B------:R-:W-:Y:S05]  /*02f0*/  BRA.U !UP0, `(.L_x_0) ;  /* 0x0000000d08747547 */ /* 0x000fea000b800000 */
[----:B------:R-:W0:Y:S01]  /*0300*/  LDC.64 R4, c[0x0][0x3b8] ;  /* 0x0000ee00ff047b82 */ /* 0x000e220000000a00 */
[----:B------:R-:W-:Y:S02]  /*0310*/  ULOP3.LUT UR10, UR7, 0x7ffffff8, URZ, 0xc0, !UPT ;  /* 0x7ffffff8070a7892 */ /* 0x000fe4000f8ec0ff */
[----:B------:R-:W-:Y:S02]  /*0320*/  ULOP3.LUT UR7, UR7, 0x7, URZ, 0xc0, !UPT ;  /* 0x0000000707077892 */ /* 0x000fe4000f8ec0ff */
[----:B------:R-:W-:Y:S01]  /*0330*/  UIADD3 UR9, UPT, UPT, -UR10, URZ, URZ ;  /* 0x000000ff0a097290 */ /* 0x000fe2000fffe1ff */
[----:B------:R-:W-:Y:S01]  /*0340*/  UMOV UR4, URZ ;  /* 0x000000ff00047c82 */ /* 0x000fe20008000000 */
[-CC-:B0-----:R-:W-:Y:S02]  /*0350*/  IMAD R6, R9, R4.reuse, -R5.reuse ;  /* 0x0000000409067224 */ /* 0x181fe400078e0a05 */
[----:B------:R-:W-:Y:S02]  /*0360*/  IMAD R5, R18, R4, -R5 ;  /* 0x0000000412057224 */ /* 0x000fe400078e0a05 */
[----:B------:R-:W-:Y:S01]  /*0370*/  VIADD R4, R6, 0x3 ;  /* 0x0000000306047836 */ /* 0x000fe20000000000 */
[----:B------:R-:W-:-:S07]  /*0380*/  SHF.R.S32.HI R3, RZ, 0x1f, R6 ;  /* 0x0000001fff037819 */ /* 0x000fce0000011406 */
.L_x_8:
[----:B------:R-:W0:Y:S01]  /*0390*/  LDC R10, c[0x0][0x3a4] ;  /* 0x0000e900ff0a7b82 */ /* 0x000e220000000800 */
[----:B------:R-:W-:Y:S01]  /*03a0*/  UMOV UR5, URZ ;  /* 0x000000ff00057c82 */ /* 0x000fe20008000000 */
[-C--:B0-----:R-:W-:Y:S02]  /*03b0*/  IMAD R2, R19, R10.reuse, UR4 ;  /* 0x0000000413027e24 */ /* 0x081fe4000f8e020a */
[----:B------:R-:W-:Y:S01]  /*03c0*/  IMAD R0, R8, R10, UR4 ;  /* 0x0000000408007e24 */ /* 0x000fe2000f8e020a */
[----:B------:R-:W-:-:S06]  /*03d0*/  UIADD3 UR4, UPT, UPT, UR4, 0x1, URZ ;  /* 0x0000000104047890 */ /* 0x000fcc000fffe0ff */
[----:B------:R-:W-:-:S13]  /*03e0*/  ISETP.NE.AND P3, PT, R10, UR4, PT ;  /* 0x000000040a007c0c */ /* 0x000fda000bf65270 */
.L_x_7:
[----:B------:R-:W0:Y:S01]  /*03f0*/  LDC.64 R10, c[0x0][0x3b0] ;  /* 0x0000ec00ff0a7b82 */ /* 0x000e220000000a00 */
[----:B------:R-:W1:Y:S01]  /*0400*/  LDCU UR6, c[0x0][0x3ac] ;  /* 0x00007580ff0677ac */ /* 0x000e620008000800 */
[----:B------:R-:W-:Y:S02]  /*0410*/  VIADD R13, R5, UR5 ;  /* 0x00000005050d7c36 */ /* 0x000fe40008000000 */
[----:B------:R-:W-:-:S03]  /*0420*/  IMAD.MOV.U32 R20, RZ, RZ, RZ ;  /* 0x000000ffff147224 */ /* 0x000fc600078e00ff */
[----:B-1----:R-:W-:Y:S01]  /*0430*/  ISETP.GE.AND P0, PT, R13, UR6, PT ;  /* 0x000000060d007c0c */ /* 0x002fe2000bf06270 */
[----:B------:R-:W-:-:S03]  /*0440*/  IMAD R21, R2, UR6, R13 ;  /* 0x0000000602157c24 */ /* 0x000fc6000f8e020d */
[----:B------:R-:W-:Y:S01]  /*0450*/  ISETP.GT.AND P0, PT, R13, -0x1, !P0 ;  /* 0xffffffff0d00780c */ /* 0x000fe20004704270 */
[----:B0-----:R-:W-:Y:S01]  /*0460*/  IMAD R12, R0, R11, UR5 ;  /* 0x00000005000c7e24 */ /* 0x001fe2000f8e020b */
[----:B------:R-:W-:Y:S01]  /*0470*/  ISETP.GE.U32.AND P1, PT, R11, 0x8, PT ;  /* 0x000000080b00780c */ /* 0x000fe20003f26070 */
[----:B------:R-:W-:Y:S01]  /*0480*/  UIADD3 UR5, UPT, UPT, UR5, 0x1, URZ ;  /* 0x0000000105057890 */ /* 0x000fe2000fffe0ff */
[----:B------:R-:W-:-:S05]  /*0490*/  IMAD R21, R21, R10, RZ ;  /* 0x0000000a15157224 */ /* 0x000fca00078e02ff */
[----:B------:R-:W-:Y:S01]  /*04a0*/  ISETP.NE.AND P4, PT, R11, UR5, PT ;  /* 0x000000050b007c0c */ /* 0x000fe2000bf85270 */
[----:B------:R-:W-:-:S05]  /*04b0*/  IMAD R11, R12, R11, RZ ;  /* 0x0000000b0c0b7224 */ /* 0x000fca00078e02ff */
[----:B------:R-:W-:Y:S07]  /*04c0*/  @!P1 BRA `(.L_x_1) ;  /* 0x00000004004c9947 */ /* 0x000fee0003800000 */
[----:B------:R-:W0:Y:S01]  /*04d0*/  LDC R10, c[0x0][0x3b0] ;  /* 0x0000ec00ff0a7b82 */ /* 0x000e220000000800 */
[----:B------:R-:W-:Y:S01]  /*04e0*/  SHF.R.S32.HI R20, RZ, 0x1f, R21 ;  /* 0x0000001fff147819 */ /* 0x000fe20000011415 */
[----:B------:R-:W-:Y:S01]  /*04f0*/  IMAD.MOV.U32 R23, RZ, RZ, R4 ;  /* 0x000000ffff177224 */ /* 0x000fe200078e0004 */
[----:B------:R-:W-:Y:S01]  /*0500*/  SHF.R.S32.HI R22, RZ, 0x1f, R11 ;  /* 0x0000001fff167819 */ /* 0x000fe2000001140b */
[----:B------:R-:W1:Y:S01]  /*0510*/  LDCU.128 UR16, c[0x0][0x380] ;  /* 0x00007000ff1077ac */ /* 0x000e620008000c00 */
[----:B------:R-:W-:Y:S01]  /*0520*/  UMOV UR6, URZ ;  /* 0x000000ff00067c82 */ /* 0x000fe20008000000 */
[----:B------:R-:W-:-:S05]  /*0530*/  UMOV UR8, UR9 ;  /* 0x0000000900087c82 */ /* 0x000fca0008000000 */
.L_x_2:
[----:B------:R-:W-:Y:S01]  /*0540*/  VIADD R17, R23, 0xfffffffd ;  /* 0xfffffffd17117836 */ /* 0x000fe20000000000 */
[----:B------:R-:W2:Y:S04]  /*0550*/  LDC.64 R14, c[0x0][0x380] ;  /* 0x0000e000ff0e7b82 */ /* 0x000ea80000000a00 */
[----:B0-----:R-:W-:-:S04]  /*0560*/  ISETP.GE.AND P1, PT, R17, R10, PT ;  /* 0x0000000a1100720c */ /* 0x001fc80003f26270 */
[----:B------:R-:W0:Y:S01]  /*0570*/  LDC.64 R12, c[0x0][0x388] ;  /* 0x0000e200ff0c7b82 */ /* 0x000e220000000a00 */
[----:B------:R-:W-:-:S04]  /*0580*/  ISETP.GT.AND P1, PT, R17, -0x1, !P1 ;  /* 0xffffffff1100780c */ /* 0x000fc80004f24270 */
[----:B------:R-:W-:-:S13]  /*0590*/  PLOP3.LUT P1, PT, P0, P1, PT, 0x80, 0x8 ;  /* 0x000000000008781c */ /* 0x000fda0000723070 */
[----:B------:R-:W-:Y:S01]  /*05a0*/  @P1 IADD3 R17, PT, PT, R21, UR6, R6 ;  /* 0x0000000615111c10 */ /* 0x000fe2000fffe006 */
[----:B------:R-:W-:-:S04]  /*05b0*/  @P1 VIADD R25, R11, UR6 ;  /* 0x000000060b191c36 */ /* 0x000fc80008000000 */
[----:B--2---:R-:W-:-:S04]  /*05c0*/  @P1 IMAD.WIDE R16, R17, 0x4, R14 ;  /* 0x0000000411101825 */ /* 0x004fc800078e020e */
[----:B0-----:R-:W-:Y:S02]  /*05d0*/  @P1 IMAD.WIDE R12, R25, 0x4, R12 ;  /* 0x00000004190c1825 */ /* 0x001fe400078e020c */
[----:B------:R-:W2:Y:S04]  /*05e0*/  @P1 LDG.E R16, desc[UR12][R16.64] ;  /* 0x0000000c10101981 */ /* 0x000ea8000c1e1900 */
[----:B------:R0:W2:Y:S01]  /*05f0*/  @P1 LDG.E R24, desc[UR12][R12.64] ;  /* 0x0000000c0c181981 */ /* 0x0000a2000c1e1900 */
[----:B------:R-:W-:Y:S02]  /*0600*/  USHF.R.S32.HI UR11, URZ, 0x1f, UR6 ;  /* 0x0000001fff0b7899 */ /* 0x000fe40008011406 */
[----:B------:R-:W-:Y:S01]  /*0610*/  IADD3 R15, P2, P5, R21, UR6, R6 ;  /* 0x00000006150f7c10 */ /* 0x000fe2000fd5e006 */
[----:B------:R-:W-:-:S02]  /*0620*/  VIADD R25, R23, 0xfffffffe ;  /* 0xfffffffe17197836 */ /* 0x000fc40000000000 */
[----:B------:R-:W-:Y:S01]  /*0630*/  VIADD R27, R23, 0xffffffff ;  /* 0xffffffff171b7836 */ /* 0x000fe20000000000 */
[----:B------:R-:W-:Y:S02]  /*0640*/  IADD3.X R26, PT, PT, R20, UR11, R3, P2, P5 ;  /* 0x0000000b141a7c10 */ /* 0x000fe400097ea403 */
[----:B------:R-:W-:Y:S02]  /*0650*/  ISETP.GE.AND P5, PT, R25, R10, PT ;  /* 0x0000000a1900720c */ /* 0x000fe40003fa6270 */
[----:B-1----:R-:W-:Y:S02]  /*0660*/  LEA R14, P2, R15, UR16, 0x2 ;  /* 0x000000100f0e7c11 */ /* 0x002fe4000f8410ff */
[----:B------:R-:W-:Y:S02]  /*0670*/  ISETP.GT.AND P5, PT, R25, -0x1, !P5 ;  /* 0xffffffff1900780c */ /* 0x000fe40006fa4270 */
[----:B0-----:R-:W-:Y:S02]  /*0680*/  IADD3 R13, P6, PT, R11, UR6, RZ ;  /* 0x000000060b0d7c10 */ /* 0x001fe4000ffde0ff */
[----:B------:R-:W-:-:S02]  /*0690*/  PLOP3.LUT P5, PT, P0, P5, PT, 0x80, 0x8 ;  /* 0x000000000008781c */ /* 0x000fc400007ab070 */
[----:B------:R-:W-:Y:S02]  /*06a0*/  LEA.HI.X R15, R15, UR17, R26, 0x2, P2 ;  /* 0x000000110f0f7c11 */ /* 0x000fe400090f141a */
[----:B------:R-:W-:Y:S02]  /*06b0*/  ISETP.GE.AND P2, PT, R27, R10, PT ;  /* 0x0000000a1b00720c */ /* 0x000fe40003f46270 */
[----:B------:R-:W-:Y:S02]  /*06c0*/  IADD3.X R26, PT, PT, R22, UR11, RZ, P6, !PT ;  /* 0x0000000b161a7c10 */ /* 0x000fe4000b7fe4ff */
[----:B------:R-:W-:Y:S02]  /*06d0*/  LEA R12, P6, R13, UR18, 0x2 ;  /* 0x000000120d0c7c11 */ /* 0x000fe4000f8c10ff */
[----:B------:R-:W-:Y:S02]  /*06e0*/  ISETP.GT.AND P2, PT, R27, -0x1, !P2 ;  /* 0xffffffff1b00780c */ /* 0x000fe40005744270 */
[----:B------:R-:W-:-:S02]  /*06f0*/  LEA.HI.X R13, R13, UR19, R26, 0x2, P6 ;  /* 0x000000130d0d7c11 */ /* 0x000fc4000b0f141a */
[----:B------:R-:W-:-:S03]  /*0700*/  PLOP3.LUT P2, PT, P0, P2, PT, 0x80, 0x8 ;  /* 0x000000000008781c */ /* 0x000fc60000745070 */
[----:B------:R-:W3:Y:S10]  /*0710*/  @P5 LDG.E R17, desc[UR12][R12.64+0x4] ;  /* 0x0000040c0c115981 */ /* 0x000ef4000c1e1900 */
[----:B------:R-:W4:Y:S01]  /*0720*/  @P2 LDG.E R25, desc[UR12][R12.64+0x8] ;  /* 0x0000080c0c192981 */ /* 0x000f22000c1e1900 */
[----:B--2--5:R-:W-:-:S03]  /*0730*/  @P1 FFMA R7, R16, R24, R7 ;  /* 0x0000001810071223 */ /* 0x024fc60000000007 */
[----:B------:R-:W3:Y:S04]  /*0740*/  @P5 LDG.E R16, desc[UR12][R14.64+0x4] ;  /* 0x0000040c0e105981 */ /* 0x000ee8000c1e1900 */
[----:B------:R-:W4:Y:S01]  /*0750*/  @P2 LDG.E R24, desc[UR12][R14.64+0x8] ;  /* 0x0000080c0e182981 */ /* 0x000f22000c1e1900 */
[----:B------:R-:W-:-:S04]  /*0760*/  ISETP.GE.AND P6, PT, R23, R10, PT ;  /* 0x0000000a1700720c */ /* 0x000fc80003fc6270 */
[----:B------:R-:W-:-:S04]  /*0770*/  ISETP.GT.AND P6, PT, R23, -0x1, !P6 ;  /* 0xffffffff1700780c */ /* 0x000fc800077c4270 */
[----:B------:R-:W-:Y:S01]  /*0780*/  PLOP3.LUT P6, PT, P0, P6, PT, 0x80, 0x8 ;  /* 0x000000000008781c */ /* 0x000fe200007cd070 */
[----:B---3--:R-:W-:-:S12]  /*0790*/  @P5 FFMA R7, R16, R17, R7 ;  /* 0x0000001110075223 */ /* 0x008fd80000000007 */
[----:B------:R-:W2:Y:S04]  /*07a0*/  @P6 LDG.E R16, desc[UR12][R14.64+0xc] ;  /* 0x00000c0c0e106981 */ /* 0x000ea8000c1e1900 */
[----:B------:R-:W2:Y:S01]  /*07b0*/  @P6 LDG.E R17, desc[UR12][R12.64+0xc] ;  /* 0x00000c0c0c116981 */ /* 0x000ea2000c1e1900 */
[----:B----4-:R-:W-:Y:S01]  /*07c0*/  @P2 FFMA R7, R24, R25, R7 ;  /* 0x0000001918072223 */ /* 0x010fe20000000007 */
[----:B------:R-:W-:-:S05]  /*07d0*/  VIADD R25, R23, 0x1 ;  /* 0x0000000117197836 */ /* 0x000fca0000000000 */
[----:B------:R-:W-:-:S04]  /*07e0*/  ISETP.GE.AND P1, PT, R25, R10, PT ;  /* 0x0000000a1900720c */ /* 0x000fc80003f26270 */
[----:B------:R-:W-:-:S04]  /*07f0*/  ISETP.GT.AND P1, PT, R25, -0x1, !P1 ;  /* 0xffffffff1900780c */ /* 0x000fc80004f24270 */
[----:B------:R-:W-:-:S13]  /*0800*/  PLOP3.LUT P1, PT, P0, P1, PT, 0x80, 0x8 ;  /* 0x000000000008781c */ /* 0x000fda0000723070 */
[----:B------:R-:W3:Y:S04]  /*0810*/  @P1 LDG.E R24, desc[UR12][R14.64+0x10] ;  /* 0x0000100c0e181981 */ /* 0x000ee8000c1e1900 */
[----:B------:R-:W3:Y:S01]  /*0820*/  @P1 LDG.E R25, desc[UR12][R12.64+0x10] ;  /* 0x0000100c0c191981 */ /* 0x000ee2000c1e1900 */
[----:B------:R-:W-:-:S05]  /*0830*/  VIADD R27, R23, 0x4 ;  /* 0x00000004171b7836 */ /* 0x000fca0000000000 */
[----:B------:R-:W-:-:S04]  /*0840*/  ISETP.GE.AND P5, PT, R27, R10, PT ;  /* 0x0000000a1b00720c */ /* 0x000fc80003fa6270 */
[----:B------:R-:W-:-:S04]  /*0850*/  ISETP.GT.AND P5, PT, R27, -0x1, !P5 ;  /* 0xffffffff1b00780c */ /* 0x000fc80006fa4270 */
[----:B------:R-:W-:-:S13]  /*0860*/  PLOP3.LUT P5, PT, P0, P5, PT, 0x80, 0x8 ;  /* 0x000000000008781c */ /* 0x000fda00007ab070 */
[----:B------:R-:W4:Y:S04]  /*0870*/  @P5 LDG.E R26, desc[UR12][R14.64+0x1c] ;  /* 0x00001c0c0e1a5981 */ /* 0x000f28000c1e1900 */
[----:B------:R-:W4:Y:S01]  /*0880*/  @P5 LDG.E R27, desc[UR12][R12.64+0x1c] ;  /* 0x00001c0c0c1b5981 */ /* 0x000f22000c1e1900 */
[----:B--2---:R-:W-:Y:S01]  /*0890*/  @P6 FFMA R7, R16, R17, R7 ;  /* 0x0000001110076223 */ /* 0x004fe20000000007 */
[----:B------:R-:W-:-:S05]  /*08a0*/  VIADD R17, R23, 0x2 ;  /* 0x0000000217117836 */ /* 0x000fca0000000000 */
[----:B------:R-:W-:-:S04]  /*08b0*/  ISETP.GE.AND P6, PT, R17, R10, PT ;  /* 0x0000000a1100720c */ /* 0x000fc80003fc6270 */
[----:B------:R-:W-:Y:S01]  /*08c0*/  ISETP.GT.AND P6, PT, R17, -0x1, !P6 ;  /* 0xffffffff1100780c */ /* 0x000fe200077c4270 */
[----:B------:R-:W-:-:S05]  /*08d0*/  VIADD R17, R23, 0x3 ;  /* 0x0000000317117836 */ /* 0x000fca0000000000 */
[C---:B------:R-:W-:Y:S02]  /*08e0*/  ISETP.GE.AND P2, PT, R17.reuse, R10, PT ;  /* 0x0000000a1100720c */ /* 0x040fe40003f46270 */
[----:B------:R-:W-:Y:S02]  /*08f0*/  PLOP3.LUT P6, PT, P0, P6, PT, 0x80, 0x8 ;  /* 0x000000000008781c */ /* 0x000fe400007cd070 */
[----:B------:R-:W-:-:S04]  /*0900*/  ISETP.GT.AND P2, PT, R17, -0x1, !P2 ;  /* 0xffffffff1100780c */ /* 0x000fc80005744270 */
[----:B------:R-:W-:-:S07]  /*0910*/  PLOP3.LUT P2, PT, P0, P2, PT, 0x80, 0x8 ;  /* 0x000000000008781c */ /* 0x000fce0000745070 */
[----:B------:R-:W2:Y:S01]  /*0920*/  @P6 LDG.E R16, desc[UR12][R14.64+0x14] ;  /* 0x0000140c0e106981 */ /* 0x000ea2000c1e1900 */
[----:B---3--:R-:W-:-:S03]  /*0930*/  @P1 FFMA R7, R24, R25, R7 ;  /* 0x0000001918071223 */ /* 0x008fc60000000007 */
[----:B------:R-:W2:Y:S04]  /*0940*/  @P6 LDG.E R17, desc[UR12][R12.64+0x14] ;  /* 0x0000140c0c116981 */ /* 0x000ea8000c1e1900 */
[----:B------:R-:W3:Y:S04]  /*0950*/  @P2 LDG.E R24, desc[UR12][R14.64+0x18] ;  /* 0x0000180c0e182981 */ /* 0x000ee8000c1e1900 */
[----:B------:R-:W3:Y:S01]  /*0960*/  @P2 LDG.E R25, desc[UR12][R12.64+0x18] ;  /* 0x0000180c0c192981 */ /* 0x000ee2000c1e1900 */
[----:B------:R-:W-:-:S04]  /*0970*/  UIADD3 UR8, UPT, UPT, UR8, 0x8, URZ ;  /* 0x0000000808087890 */ /* 0x000fc8000fffe0ff */
[----:B------:R-:W-:Y:S01]  /*0980*/  UISETP.NE.AND UP0, UPT, UR8, URZ, UPT ;  /* 0x000000ff0800728c */ /* 0x000fe2000bf05270 */
[----:B------:R-:W-:Y:S01]  /*0990*/  VIADD R23, R23, 0x8 ;  /* 0x0000000817177836 */ /* 0x000fe20000000000 */
[----:B------:R-:W-:Y:S01]  /*09a0*/  UIADD3 UR6, UPT, UPT, UR6, 0x8, URZ ;  /* 0x0000000806067890 */ /* 0x000fe2000fffe0ff */
[----:B--2---:R-:W-:-:S04]  /*09b0*/  @P6 FFMA R7, R16, R17, R7 ;  /* 0x0000001110076223 */ /* 0x004fc80000000007 */
[----:B---3--:R-:W-:-:S04]  /*09c0*/  @P2 FFMA R7, R24, R25, R7 ;  /* 0x0000001918072223 */ /* 0x008fc80000000007 */
[----:B----4-:R-:W-:Y:S01]  /*09d0*/  @P5 FFMA R7, R26, R27, R7 ;  /* 0x0000001b1a075223 */ /* 0x010fe20000000007 */
[----:B------:R-:W-:Y:S06]  /*09e0*/  BRA.U UP0, `(.L_x_2) ;  /* 0xfffffff900d47547 */ /* 0x000fec000b83ffff */
[----:B------:R-:W-:-:S07]  /*09f0*/  IMAD.U32 R20, RZ, RZ, UR10 ;  /* 0x0000000aff147e24 */ /* 0x000fce000f8e00ff */
.L_x_1:
[----:B------:R-:W-:-:S09]  /*0a00*/  UISETP.NE.AND UP0, UPT, UR7, URZ, UPT ;  /* 0x000000ff0700728c */ /* 0x000fd2000bf05270 */
[----:B------:R-:W-:Y:S05]  /*0a10*/  BRA.U !UP0, `(.L_x_3) ;  /* 0x0000000508a47547 */ /* 0x000fea000b800000 */
[----:B------:R-:W0:Y:S01]  /*0a20*/  LDCU UR11, c[0x0][0x3b4] ;  /* 0x00007680ff0b77ac */ /* 0x000e220008000800 */
[----:B------:R-:W-:-:S04]  /*0a30*/  UIADD3 UR6, UPT, UPT, UR7, -0x1, URZ ;  /* 0xffffffff07067890 */ /* 0x000fc8000fffe0ff */
[----:B------:R-:W-:Y:S02]  /*0a40*/  UISETP.GE.U32.AND UP0, UPT, UR6, 0x3, UPT ;  /* 0x000000030600788c */ /* 0x000fe4000bf06070 */
[----:B0-----:R-:W-:-:S07]  /*0a50*/  ULOP3.LUT UP1, UR8, UR11, 0x3, URZ, 0xc0, !UPT ;  /* 0x000000030b087892 */ /* 0x001fce000f82c0ff */
[----:B------:R-:W-:Y:S05]  /*0a60*/  BRA.U !UP0, `(.L_x_4) ;  /* 0x0000000108b87547 */ /* 0x000fea000b800000 */
[----:B------:R-:W0:Y:S01]  /*0a70*/  LDC.64 R12, c[0x0][0x380] ;  /* 0x0000e000ff0c7b82 */ /* 0x000e220000000a00 */
[----:B------:R-:W-:Y:S01]  /*0a80*/  IMAD.IADD R24, R6, 0x1, R20 ;  /* 0x0000000106187824 */ /* 0x000fe200078e0214 */
[----:B------:R-:W-:Y:S02]  /*0a90*/  SHF.R.S32.HI R26, RZ, 0x1f, R21 ;  /* 0x0000001fff1a7819 */ /* 0x000fe40000011415 */
[----:B------:R-:W-:Y:S02]  /*0aa0*/  IADD3 R25, P2, P5, R21, R20, R6 ;  /* 0x0000001415197210 */ /* 0x000fe40007d5e006 */
[----:B------:R-:W-:Y:S02]  /*0ab0*/  ISETP.GE.AND P1, PT, R24, R10, PT ;  /* 0x0000000a1800720c */ /* 0x000fe40003f26270 */
[----:B------:R-:W1:Y:S01]  /*0ac0*/  LDC.64 R16, c[0x0][0x388] ;  /* 0x0000e200ff107b82 */ /* 0x000e620000000a00 */
[----:B------:R-:W-:Y:S02]  /*0ad0*/  IADD3.X R26, PT, PT, R26, RZ, R3, P2, P5 ;  /* 0x000000ff1a1a7210 */ /* 0x000fe400017ea403 */
[----:B------:R-:W-:-:S04]  /*0ae0*/  ISETP.GT.AND P1, PT, R24, -0x1, !P1 ;  /* 0xffffffff1800780c */ /* 0x000fc80004f24270 */
[----:B------:R-:W-:Y:S01]  /*0af0*/  PLOP3.LUT P1, PT, P0, P1, PT, 0x80, 0x8 ;  /* 0x000000000008781c */ /* 0x000fe20000723070 */
[----:B------:R-:W2:Y:S01]  /*0b00*/  LDC.64 R14, c[0x0][0x388] ;  /* 0x0000e200ff0e7b82 */ /* 0x000ea20000000a00 */
[----:B0-----:R-:W-:-:S07]  /*0b10*/  LEA R12, P2, R25, R12, 0x2 ;  /* 0x0000000c190c7211 */ /* 0x001fce00078410ff */
[----:B------:R-:W0:Y:S01]  /*0b20*/  LDC.64 R22, c[0x0][0x380] ;  /* 0x0000e000ff167b82 */ /* 0x000e220000000a00 */
[----:B------:R-:W-:-:S03]  /*0b30*/  LEA.HI.X R13, R25, R13, R26, 0x2, P2 ;  /* 0x0000000d190d7211 */ /* 0x000fc600010f141a */
[----:B------:R-:W-:Y:S02]  /*0b40*/  @P1 IMAD.IADD R25, R11, 0x1, R20 ;  /* 0x000000010b191824 */ /* 0x000fe400078e0214 */
[----:B------:R-:W-:Y:S02]  /*0b50*/  @P1 IMAD.IADD R27, R21, 0x1, R24 ;  /* 0x00000001151b1824 */ /* 0x000fe400078e0218 */
[----:B-1----:R-:W-:Y:S01]  /*0b60*/  @P1 IMAD.WIDE R16, R25, 0x4, R16 ;  /* 0x0000000419101825 */ /* 0x002fe200078e0210 */
[----:B------:R-:W-:-:S04]  /*0b70*/  IADD3 R25, P2, PT, R11, R20, RZ ;  /* 0x000000140b197210 */ /* 0x000fc80007f5e0ff */
[----:B------:R-:W-:Y:S01]  /*0b80*/  LEA.HI.X.SX32 R26, R11, RZ, 0x1, P2 ;  /* 0x000000ff0b1a7211 */ /* 0x000fe200010f0eff */
[----:B------:R-:W3:Y:S01]  /*0b90*/  @P1 LDG.E R16, desc[UR12][R16.64] ;  /* 0x0000000c10101981 */ /* 0x000ee2000c1e1900 */
[----:B--2---:R-:W-:-:S04]  /*0ba0*/  LEA R14, P5, R25, R14, 0x2 ;  /* 0x0000000e190e7211 */ /* 0x004fc800078a10ff */
[----:B------:R-:W-:Y:S01]  /*0bb0*/  LEA.HI.X R15, R25, R15, R26, 0x2, P5 ;  /* 0x0000000f190f7211 */ /* 0x000fe200028f141a */
[----:B------:R-:W-:Y:S02]  /*0bc0*/  VIADD R25, R24, 0x1 ;  /* 0x0000000118197836 */ /* 0x000fe40000000000 */
[----:B0-----:R-:W-:-:S03]  /*0bd0*/  @P1 IMAD.WIDE R22, R27, 0x4, R22 ;  /* 0x000000041b161825 */ /* 0x001fc600078e0216 */
[----:B------:R-:W-:Y:S01]  /*0be0*/  ISETP.GE.AND P5, PT, R25, R10, PT ;  /* 0x0000000a1900720c */ /* 0x000fe20003fa6270 */
[----:B------:R-:W-:-:S03]  /*0bf0*/  VIADD R27, R24, 0x3 ;  /* 0x00000003181b7836 */ /* 0x000fc60000000000 */
[----:B------:R-:W-:Y:S01]  /*0c00*/  ISETP.GT.AND P5, PT, R25, -0x1, !P5 ;  /* 0xffffffff1900780c */ /* 0x000fe20006fa4270 */
[----:B------:R-:W-:Y:S01]  /*0c10*/  VIADD R25, R24, 0x2 ;  /* 0x0000000218197836 */ /* 0x000fe20000000000 */
[----:B------:R-:W3:Y:S01]  /*0c20*/  @P1 LDG.E R22, desc[UR12][R22.64] ;  /* 0x0000000c16161981 */ /* 0x000ee2000c1e1900 */
[----:B------:R-:W-:-:S03]  /*0c30*/  ISETP.GE.AND P6, PT, R27, R10, PT ;  /* 0x0000000a1b00720c */ /* 0x000fc60003fc6270 */
[C---:B------:R-:W-:Y:S02]  /*0c40*/  ISETP.GE.AND P2, PT, R25.reuse, R10, PT ;  /* 0x0000000a1900720c */ /* 0x040fe40003f46270 */
[----:B------:R-:W-:Y:S02]  /*0c50*/  PLOP3.LUT P5, PT, P0, P5, PT, 0x80, 0x8 ;  /* 0x000000000008781c */ /* 0x000fe400007ab070 */
[----:B------:R-:W-:Y:S02]  /*0c60*/  ISETP.GT.AND P2, PT, R25, -0x1, !P2 ;  /* 0xffffffff1900780c */ /* 0x000fe40005744270 */
[----:B------:R-:W-:Y:S02]  /*0c70*/  ISETP.GT.AND P6, PT, R27, -0x1, !P6 ;  /* 0xffffffff1b00780c */ /* 0x000fe400077c4270 */
[----:B------:R-:W-:Y:S02]  /*0c80*/  PLOP3.LUT P2, PT, P0, P2, PT, 0x80, 0x8 ;  /* 0x000000000008781c */ /* 0x000fe40000745070 */
[----:B------:R-:W-:-:S05]  /*0c90*/  PLOP3.LUT P6, PT, P0, P6, PT, 0x80, 0x8 ;  /* 0x000000000008781c */ /* 0x000fca00007cd070 */
[----:B------:R-:W2:Y:S04]  /*0ca0*/  @P5 LDG.E R24, desc[UR12][R12.64+0x4] ;  /* 0x0000040c0c185981 */ /* 0x000ea8000c1e1900 */
[----:B------:R-:W2:Y:S04]  /*0cb0*/  @P5 LDG.E R25, desc[UR12][R14.64+0x4] ;  /* 0x0000040c0e195981 */ /* 0x000ea8000c1e1900 */
[----:B------:R-:W4:Y:S04]  /*0cc0*/  @P2 LDG.E R26, desc[UR12][R12.64+0x8] ;  /* 0x0000080c0c1a2981 */ /* 0x000f28000c1e1900 */
[----:B------:R-:W4:Y:S04]  /*0cd0*/  @P2 LDG.E R27, desc[UR12][R14.64+0x8] ;  /* 0x0000080c0e1b2981 */ /* 0x000f28000c1e1900 */
[----:B------:R-:W4:Y:S04]  /*0ce0*/  @P6 LDG.E R28, desc[UR12][R12.64+0xc] ;  /* 0x00000c0c0c1c6981 */ /* 0x000f28000c1e1900 */
[----:B------:R-:W4:Y:S01]  /*0cf0*/  @P6 LDG.E R29, desc[UR12][R14.64+0xc] ;  /* 0x00000c0c0e1d6981 */ /* 0x000f22000c1e1900 */
[----:B------:R-:W-:-:S02]  /*0d00*/  VIADD R20, R20, 0x4 ;  /* 0x0000000414147836 */ /* 0x000fc40000000000 */
[----:B---3-5:R-:W-:-:S04]  /*0d10*/  @P1 FFMA R7, R22, R16, R7 ;  /* 0x0000001016071223 */ /* 0x028fc80000000007 */
[----:B--2---:R-:W-:-:S04]  /*0d20*/  @P5 FFMA R7, R24, R25, R7 ;  /* 0x0000001918075223 */ /* 0x004fc80000000007 */
[----:B----4-:R-:W-:-:S04]  /*0d30*/  @P2 FFMA R7, R26, R27, R7 ;  /* 0x0000001b1a072223 */ /* 0x010fc80000000007 */
[----:B------:R-:W-:-:S07]  /*0d40*/  @P6 FFMA R7, R28, R29, R7 ;  /* 0x0000001d1c076223 */ /* 0x000fce0000000007 */
.L_x_4:
[----:B------:R-:W-:Y:S05]  /*0d50*/  BRA.U !UP1, `(.L_x_3) ;  /* 0x0000000109d47547 */ /* 0x000fea000b800000 */
[----:B------:R-:W-:Y:S02]  /*0d60*/  UISETP.NE.AND UP0, UPT, UR8, 0x1, UPT ;  /* 0x000000010800788c */ /* 0x000fe4000bf05270 */
[----:B------:R-:W-:-:S07]  /*0d70*/  ULOP3.LUT UP1, URZ, UR11, 0x1, URZ, 0xc0, !UPT ;  /* 0x000000010bff7892 */ /* 0x000fce000f82c0ff */
[----:B------:R-:W-:Y:S05]  /*0d80*/  BRA.U !UP0, `(.L_x_5) ;  /* 0x0000000108847547 */ /* 0x000fea000b800000 */
[----:B------:R-:W-:Y:S01]  /*0d90*/  IMAD.IADD R26, R6, 0x1, R20 ;  /* 0x00000001061a7824 */ /* 0x000fe200078e0214 */
[----:B------:R-:W0:Y:S03]  /*0da0*/  LDC.64 R14, c[0x0][0x388] ;  /* 0x0000e200ff0e7b82 */ /* 0x000e260000000a00 */
[C---:B------:R-:W-:Y:S01]  /*0db0*/  VIADD R13, R26.reuse, 0x1 ;  /* 0x000000011a0d7836 */ /* 0x040fe20000000000 */
[----:B------:R-:W-:-:S04]  /*0dc0*/  ISETP.GE.AND P2, PT, R26, R10, PT ;  /* 0x0000000a1a00720c */ /* 0x000fc80003f46270 */
[C---:B------:R-:W-:Y:S02]  /*0dd0*/  ISETP.GE.AND P1, PT, R13.reuse, R10, PT ;  /* 0x0000000a0d00720c */ /* 0x040fe40003f26270 */
[----:B------:R-:W-:Y:S02]  /*0de0*/  ISETP.GT.AND P2, PT, R26, -0x1, !P2 ;  /* 0xffffffff1a00780c */ /* 0x000fe40005744270 */
[----:B------:R-:W-:Y:S02]  /*0df0*/  ISETP.GT.AND P1, PT, R13, -0x1, !P1 ;  /* 0xffffffff0d00780c */ /* 0x000fe40004f24270 */
[----:B------:R-:W1:Y:S01]  /*0e00*/  LDC.64 R12, c[0x0][0x388] ;  /* 0x0000e200ff0c7b82 */ /* 0x000e620000000a00 */
[----:B------:R-:W-:Y:S02]  /*0e10*/  PLOP3.LUT P2, PT, P0, P2, PT, 0x80, 0x8 ;  /* 0x000000000008781c */ /* 0x000fe40000745070 */
[----:B------:R-:W-:-:S11]  /*0e20*/  PLOP3.LUT P1, PT, P0, P1, PT, 0x80, 0x8 ;  /* 0x000000000008781c */ /* 0x000fd60000723070 */
[----:B------:R-:W-:Y:S02]  /*0e30*/  @P2 IMAD.IADD R17, R11, 0x1, R20 ;  /* 0x000000010b112824 */ /* 0x000fe400078e0214 */
[----:B------:R-:W-:Y:S01]  /*0e40*/  @P1 SHF.R.S32.HI R24, RZ, 0x1f, R21 ;  /* 0x0000001fff181819 */ /* 0x000fe20000011415 */
[----:B------:R-:W-:Y:S01]  /*0e50*/  @P2 IMAD.IADD R27, R21, 0x1, R26 ;  /* 0x00000001151b2824 */ /* 0x000fe200078e021a */
[----:B------:R-:W-:Y:S01]  /*0e60*/  @P1 SHF.R.S32.HI R22, RZ, 0x1f, R20 ;  /* 0x0000001fff161819 */ /* 0x000fe20000011414 */
[----:B0-----:R-:W-:Y:S01]  /*0e70*/  @P2 IMAD.WIDE R14, R17, 0x4, R14 ;  /* 0x00000004110e2825 */ /* 0x001fe200078e020e */
[----:B------:R-:W-:-:S04]  /*0e80*/  @P1 IADD3 R25, P5, P6, R21, R20, R6 ;  /* 0x0000001415191210 */ /* 0x000fc80007ebe006 */
[----:B------:R-:W-:Y:S01]  /*0e90*/  @P1 IADD3.X R24, PT, PT, R24, R22, R3, P5, P6 ;  /* 0x0000001618181210 */ /* 0x000fe20002fec403 */
[----:B------:R-:W2:Y:S01]  /*0ea0*/  @P2 LDG.E R14, desc[UR12][R14.64] ;  /* 0x0000000c0e0e2981 */ /* 0x000ea2000c1e1900 */
[----:B------:R-:W-:-:S04]  /*0eb0*/  @P1 IADD3 R16, P5, PT, R11, R20, RZ ;  /* 0x000000140b101210 */ /* 0x000fc80007fbe0ff */
[----:B------:R-:W-:Y:S02]  /*0ec0*/  @P1 LEA.HI.X.SX32 R22, R11, R22, 0x1, P5 ;  /* 0x000000160b161211 */ /* 0x000fe400028f0eff */
[----:B-1----:R-:W-:-:S04]  /*0ed0*/  @P1 LEA R12, P5, R16, R12, 0x2 ;  /* 0x0000000c100c1211 */ /* 0x002fc800078a10ff */
[----:B------:R-:W-:Y:S02]  /*0ee0*/  @P1 LEA.HI.X R13, R16, R13, R22, 0x2, P5 ;  /* 0x0000000d100d1211 */ /* 0x000fe400028f1416 */
[----:B------:R-:W0:Y:S03]  /*0ef0*/  LDC.64 R22, c[0x0][0x380] ;  /* 0x0000e000ff167b82 */ /* 0x000e260000000a00 */
[----:B------:R-:W3:Y:S05]  /*0f00*/  @P1 LDG.E R12, desc[UR12][R12.64+0x4] ;  /* 0x0000040c0c0c1981 */ /* 0x000eea000c1e1900 */
[----:B------:R-:W1:Y:S01]  /*0f10*/  LDC.64 R16, c[0x0][0x380] ;  /* 0x0000e000ff107b82 */ /* 0x000e620000000a00 */
[----:B0-----:R-:W-:-:S06]  /*0f20*/  @P2 IMAD.WIDE R22, R27, 0x4, R22 ;  /* 0x000000041b162825 */ /* 0x001fcc00078e0216 */
[----:B------:R-:W2:Y:S01]  /*0f30*/  @P2 LDG.E R22, desc[UR12][R22.64] ;  /* 0x0000000c16162981 */ /* 0x000ea2000c1e1900 */
[----:B-1----:R-:W-:-:S04]  /*0f40*/  @P1 LEA R16, P5, R25, R16, 0x2 ;  /* 0x0000001019101211 */ /* 0x002fc800078a10ff */
[----:B------:R-:W-:-:S05]  /*0f50*/  @P1 LEA.HI.X R17, R25, R17, R24, 0x2, P5 ;  /* 0x0000001119111211 */ /* 0x000fca00028f1418 */
[----:B------:R-:W3:Y:S01]  /*0f60*/  @P1 LDG.E R16, desc[UR12][R16.64+0x4] ;  /* 0x0000040c10101981 */ /* 0x000ee2000c1e1900 */
[----:B------:R-:W-:Y:S02]  /*0f70*/  VIADD R20, R20, 0x2 ;  /* 0x0000000214147836 */ /* 0x000fe40000000000 */
[----:B--2--5:R-:W-:-:S04]  /*0f80*/  @P2 FFMA R7, R14, R22, R7 ;  /* 0x000000160e072223 */ /* 0x024fc80000000007 */
[----:B---3--:R-:W-:-:S07]  /*0f90*/  @P1 FFMA R7, R16, R12, R7 ;  /* 0x0000000c10071223 */ /* 0x008fce0000000007 */
.L_x_5:
[----:B------:R-:W-:Y:S05]  /*0fa0*/  BRA.U !UP1, `(.L_x_3) ;  /* 0x0000000109407547 */ /* 0x000fea000b800000 */
[----:B------:R-:W-:Y:S01]  /*0fb0*/  IMAD.IADD R16, R6, 0x1, R20 ;  /* 0x0000000106107824 */ /* 0x000fe200078e0214 */
[----:B------:R-:W-:Y:S04]  /*0fc0*/  BSSY.RECONVERGENT B0, `(.L_x_3) ;  /* 0x000000e000007945 */ /* 0x000fe80003800200 */
[----:B------:R-:W-:-:S04]  /*0fd0*/  ISETP.GE.AND P1, PT, R16, R10, PT ;  /* 0x0000000a1000720c */ /* 0x000fc80003f26270 */
[----:B------:R-:W-:-:S04]  /*0fe0*/  ISETP.GT.AND P1, PT, R16, -0x1, !P1 ;  /* 0xffffffff1000780c */ /* 0x000fc80004f24270 */
[----:B------:R-:W-:-:S13]  /*0ff0*/  PLOP3.LUT P1, PT, P0, P1, PT, 0x80, 0x8 ;  /* 0x000000000008781c */ /* 0x000fda0000723070 */
[----:B------:R-:W-:Y:S05]  /*1000*/  @!P1 BRA `(.L_x_6) ;  /* 0x0000000000249947 */ /* 0x000fea0003800000 */
[----:B------:R-:W0:Y:S01]  /*1010*/  LDC.64 R14, c[0x0][0x380] ;  /* 0x0000e000ff0e7b82 */ /* 0x000e220000000a00 */
[----:B------:R-:W-:Y:S02]  /*1020*/  IMAD.IADD R21, R21, 0x1, R16 ;  /* 0x0000000115157824 */ /* 0x000fe400078e0210 */
[----:B------:R-:W-:-:S05]  /*1030*/  IMAD.IADD R11, R11, 0x1, R20 ;  /* 0x000000010b0b7824 */ /* 0x000fca00078e0214 */
[----:B------:R-:W1:Y:S01]  /*1040*/  LDC.64 R12, c[0x0][0x388] ;  /* 0x0000e200ff0c7b82 */ /* 0x000e620000000a00 */
[----:B0-----:R-:W-:-:S06]  /*1050*/  IMAD.WIDE R14, R21, 0x4, R14 ;  /* 0x00000004150e7825 */ /* 0x001fcc00078e020e */
[----:B------:R-:W2:Y:S01]  /*1060*/  LDG.E R14, desc[UR12][R14.64] ;  /* 0x0000000c0e0e7981 */ /* 0x000ea2000c1e1900 */
[----:B-1----:R-:W-:-:S06]  /*1070*/  IMAD.WIDE R12, R11, 0x4, R12 ;  /* 0x000000040b0c7825 */ /* 0x002fcc00078e020c */
[----:B------:R-:W2:Y:S02]  /*1080*/  LDG.E R12, desc[UR12][R12.64] ;  /* 0x0000000c0c0c7981 */ /* 0x000ea4000c1e1900 */
[----:B--2--5:R-:W-:-:S07]  /*1090*/  FFMA R7, R14, R12, R7 ;  /* 0x0000000c0e077223 */ /* 0x024fce0000000007 */
.L_x_6:
[----:B------:R-:W-:Y:S05]  /*10a0*/  BSYNC.RECONVERGENT B0 ;  /* 0x0000000000007941 */ /* 0x000fea0003800200 */
.L_x_3:
[----:B------:R-:W-:Y:S05]  /*10b0*/  @P4 BRA `(.L_x_7) ;  /* 0xfffffff000cc4947 */ /* 0x000fea000383ffff */
[----:B------:R-:W-:Y:S05]  /*10c0*/  @P3 BRA `(.L_x_8) ;  /* 0xfffffff000b03947 */ /* 0x000fea000383ffff */
.L_x_0:
[----:B------:R-:W0:Y:S01]  /*10d0*/  LDC R0, c[0x0][0x3a8] ;  /* 0x0000ea00ff007b82 */ /* 0x000e220000000800 */
[----:B------:R-:W1:Y:S07]  /*10e0*/  LDCU.64 UR14, c[0x0][0x3c0] ;  /* 0x00007800ff0e77ac */ /* 0x000e6e0008000a00 */
[----:B------:R-:W2:Y:S01]  /*10f0*/  LDC.64 R2, c[0x0][0x398] ;  /* 0x0000e600ff027b82 */ /* 0x000ea20000000a00 */
[----:B0-----:R-:W-:-:S04]  /*1100*/  IMAD R19, R19, R0, R8 ;  /* 0x0000000013137224 */ /* 0x001fc800078e0208 */
[----:B-1----:R-:W-:-:S04]  /*1110*/  IMAD R18, R19, UR14, R18 ;  /* 0x0000000e13127c24 */ /* 0x002fc8000f8e0212 */
[----:B------:R-:W-:-:S04]  /*1120*/  IMAD R9, R18, UR15, R9 ;  /* 0x0000000f12097c24 */ /* 0x000fc8000f8e0209 */
[----:B--2---:R-:W-:-:S05]  /*1130*/  IMAD.WIDE R2, R9, 0x4, R2 ;  /* 0x0000000409027825 */ /* 0x004fca00078e0202 */
[----:B-----5:R-:W-:Y:S01]  /*1140*/  STG.E desc[UR12][R2.64], R7 ;  /* 0x0000000702007986 */ /* 0x020fe2000c10190c */
[----:B------:R-:W-:Y:S05]  /*1150*/  EXIT ;  /* 0x000000000000794d */ /* 0x000fea0003800000 */
.L_x_9:
[----:B------:R-:W-:-:S00]  /*1160*/  BRA `(.L_x_9) ;  /* 0xfffffffc00fc7947 */ /* 0x000fc0000383ffff */
[----:B------:R-:W-:-:S00]  /*1170*/  NOP ;  /* 0x0000000000007918 */ /* 0x000fc00000000000 */
        /* <DEDUP_REMOVED lines=8> */
.L_x_10:


//--------------------- .nv.shared.reserved.0     --------------------------
	.section	.nv.shared.reserved.0,"aw",@nobits
	.weak		__nv_reservedSMEM_offset_0_alias
	.size		__nv_reservedSMEM_offset_0_alias, 0, 64
	.other		__nv_reservedSMEM_offset_0_alias,@"STO_CUDA_RESERVED_SHARED STV_DEFAULT"
__nv_reservedSMEM_offset_0_alias:
	.zero		0
	.zero		64


//--------------------- .nv.constant0._Z19conv_forward_kernelPKfS0_S0_Pfiiiiiiiiii --------------------------
	.section	.nv.constant0._Z19conv_forward_kernelPKfS0_S0_Pfiiiiiiiiii,"a",@progbits
	.sectionflags	@""
	.align	4
.nv.constant0._Z19conv_forward_kernelPKfS0_S0_Pfiiiiiiiiii:
	.zero		968


//--------------------- SYMBOLS --------------------------

	.type		.nv.reservedSmem.offset0,@object
	.size		.nv.reservedSmem.offset0,0x4
